//
// Generated by NVIDIA NVVM Compiler
//
// Compiler Build ID: CL-36424714
// Cuda compilation tools, release 13.0, V13.0.88
// Based on NVVM 20.0.0
//

.version 9.0
.target sm_100
.address_size 64

	// .globl	_Z15ahoSearchKernelPKcPKiS2_iPi
.global .align 4 .b8 d_children[4194304];
.global .align 4 .b8 d_fail[32768];
.global .align 8 .b8 d_maskLow[65536];
.global .align 8 .b8 d_maskHigh[65536];
.global .align 4 .b8 d_patternWeights[4096];

.visible .entry _Z15ahoSearchKernelPKcPKiS2_iPi(
	.param .u64 .ptr .align 1 _Z15ahoSearchKernelPKcPKiS2_iPi_param_0,
	.param .u64 .ptr .align 1 _Z15ahoSearchKernelPKcPKiS2_iPi_param_1,
	.param .u64 .ptr .align 1 _Z15ahoSearchKernelPKcPKiS2_iPi_param_2,
	.param .u32 _Z15ahoSearchKernelPKcPKiS2_iPi_param_3,
	.param .u64 .ptr .align 1 _Z15ahoSearchKernelPKcPKiS2_iPi_param_4
)
{
	.reg .pred 	%p<18>;
	.reg .b16 	%rs<2>;
	.reg .b32 	%r<51>;
	.reg .b64 	%rd<69>;

	ld.param.u64 	%rd17, [_Z15ahoSearchKernelPKcPKiS2_iPi_param_0];
	ld.param.u64 	%rd18, [_Z15ahoSearchKernelPKcPKiS2_iPi_param_1];
	ld.param.u64 	%rd19, [_Z15ahoSearchKernelPKcPKiS2_iPi_param_2];
	ld.param.u32 	%r24, [_Z15ahoSearchKernelPKcPKiS2_iPi_param_3];
	ld.param.u64 	%rd20, [_Z15ahoSearchKernelPKcPKiS2_iPi_param_4];
	mov.u32 	%r25, %ctaid.x;
	mov.u32 	%r26, %ntid.x;
	mov.u32 	%r27, %tid.x;
	mad.lo.s32 	%r1, %r25, %r26, %r27;
	setp.ge.s32 	%p4, %r1, %r24;
	@%p4 bra 	$L__BB0_13;
	cvta.to.global.u64 	%rd21, %rd18;
	cvta.to.global.u64 	%rd22, %rd19;
	mul.wide.s32 	%rd23, %r1, 4;
	add.s64 	%rd24, %rd21, %rd23;
	ld.global.nc.u32 	%r2, [%rd24];
	add.s64 	%rd25, %rd22, %rd23;
	ld.global.nc.u32 	%r3, [%rd25];
	setp.lt.s32 	%p5, %r3, 1;
	mov.b32 	%r45, 0;
	@%p5 bra 	$L__BB0_12;
	cvta.to.global.u64 	%rd1, %rd17;
	cvt.s64.s32 	%rd2, %r2;
	mov.b64 	%rd68, 0;
	mov.b32 	%r39, 0;
	mov.u32 	%r45, %r39;
	mov.u64 	%rd67, %rd68;
	mov.u32 	%r42, %r39;
$L__BB0_3:
	cvt.u64.u32 	%rd27, %r39;
	add.s64 	%rd28, %rd27, %rd2;
	add.s64 	%rd29, %rd1, %rd28;
	ld.global.nc.u8 	%rs1, [%rd29];
	cvt.s32.s8 	%r7, %rs1;
	setp.lt.s32 	%p6, %r7, 0;
	mov.b32 	%r48, 0;
	@%p6 bra 	$L__BB0_11;
	shl.b32 	%r31, %r42, 7;
	add.s32 	%r32, %r31, %r7;
	mul.wide.s32 	%rd30, %r32, 4;
	mov.u64 	%rd31, d_children;
	add.s64 	%rd32, %rd31, %rd30;
	ld.global.nc.u32 	%r43, [%rd32];
	setp.eq.s32 	%p17, %r43, -1;
	setp.ne.s32 	%p7, %r43, -1;
	setp.eq.s32 	%p8, %r42, 0;
	or.pred  	%p9, %p8, %p7;
	@%p9 bra 	$L__BB0_6;
$L__BB0_5:
	mul.wide.s32 	%rd33, %r42, 4;
	mov.u64 	%rd34, d_fail;
	add.s64 	%rd35, %rd34, %rd33;
	ld.global.nc.u32 	%r42, [%rd35];
	shl.b32 	%r33, %r42, 7;
	add.s32 	%r34, %r33, %r7;
	mul.wide.s32 	%rd36, %r34, 4;
	add.s64 	%rd38, %rd31, %rd36;
	ld.global.nc.u32 	%r43, [%rd38];
	setp.eq.s32 	%p17, %r43, -1;
	setp.ne.s32 	%p10, %r42, 0;
	and.pred  	%p11, %p10, %p17;
	@%p11 bra 	$L__BB0_5;
$L__BB0_6:
	selp.b32 	%r48, 0, %r43, %p17;
	mul.wide.s32 	%rd39, %r48, 8;
	mov.u64 	%rd40, d_maskLow;
	add.s64 	%rd41, %rd40, %rd39;
	ld.global.nc.u64 	%rd5, [%rd41];
	not.b64 	%rd42, %rd67;
	and.b64  	%rd65, %rd5, %rd42;
	setp.eq.s64 	%p12, %rd65, 0;
	@%p12 bra 	$L__BB0_8;
$L__BB0_7:
	neg.s64 	%rd43, %rd65;
	and.b64  	%rd44, %rd65, %rd43;
	clz.b64 	%r35, %rd44;
	mul.wide.u32 	%rd45, %r35, 4;
	mov.u64 	%rd46, d_patternWeights;
	sub.s64 	%rd47, %rd46, %rd45;
	ld.global.nc.u32 	%r36, [%rd47+252];
	add.s32 	%r45, %r36, %r45;
	add.s64 	%rd48, %rd65, -1;
	and.b64  	%rd65, %rd48, %rd65;
	setp.ne.s64 	%p13, %rd65, 0;
	@%p13 bra 	$L__BB0_7;
$L__BB0_8:
	or.b64  	%rd67, %rd5, %rd67;
	mov.u64 	%rd50, d_maskHigh;
	add.s64 	%rd51, %rd50, %rd39;
	ld.global.nc.u64 	%rd10, [%rd51];
	not.b64 	%rd52, %rd68;
	and.b64  	%rd66, %rd10, %rd52;
	setp.eq.s64 	%p14, %rd66, 0;
	@%p14 bra 	$L__BB0_10;
$L__BB0_9:
	neg.s64 	%rd53, %rd66;
	and.b64  	%rd54, %rd66, %rd53;
	clz.b64 	%r37, %rd54;
	mul.wide.u32 	%rd55, %r37, 4;
	xor.b64  	%rd56, %rd55, 508;
	mov.u64 	%rd57, d_patternWeights;
	add.s64 	%rd58, %rd57, %rd56;
	ld.global.nc.u32 	%r38, [%rd58];
	add.s32 	%r45, %r38, %r45;
	add.s64 	%rd59, %rd66, -1;
	and.b64  	%rd66, %rd59, %rd66;
	setp.ne.s64 	%p15, %rd66, 0;
	@%p15 bra 	$L__BB0_9;
$L__BB0_10:
	or.b64  	%rd68, %rd10, %rd68;
$L__BB0_11:
	add.s32 	%r39, %r39, 1;
	setp.ne.s32 	%p16, %r39, %r3;
	mov.u32 	%r42, %r48;
	@%p16 bra 	$L__BB0_3;
$L__BB0_12:
	cvta.to.global.u64 	%rd60, %rd20;
	add.s64 	%rd62, %rd60, %rd23;
	st.global.u32 	[%rd62], %r45;
$L__BB0_13:
	ret;

}


// ===== COMPILED SASS (sm_100) =====

	.target	sm_100

	.elftype	@"ET_EXEC"


//--------------------- .note.nv.tkinfo           --------------------------
	.section	.note.nv.tkinfo,"",@"SHT_NOTE"
	.sectionflags	@"SHF_NOTE_NV_TKINFO"
	.tkinfo
        /*0018*/ 	.word	0x00000002
        /*0030*/ 	.string	""
        /*0030*/ 	.string	"ptxas"
        /*0030*/ 	.string	"Cuda compilation tools, release 13.0, V13.0.88"
        /*0030*/ 	.string	"Build cuda_13.0.r13.0/compiler.36424714_0"
        /*0030*/ 	.string	"-arch sm_100 -m 64 "



//--------------------- .note.nv.cuinfo           --------------------------
	.section	.note.nv.cuinfo,"",@"SHT_NOTE"
	.sectionflags	@"SHF_NOTE_NV_CUINFO"
        /*0018*/ 	.short	0x0002
        /*001a*/ 	.short	0x0064
        /*001c*/ 	.short	0x0082
	.zero		2


//--------------------- .nv.info                  --------------------------
	.section	.nv.info,"",@"SHT_CUDA_INFO"
	.align	4


	//----- nvinfo : EIATTR_REGCOUNT
	.align		4
        /*0000*/ 	.byte	0x04, 0x2f
        /*0002*/ 	.short	(.L_6 - .L_5)
	.align		4
.L_5:
        /*0004*/ 	.word	index@(_Z15ahoSearchKernelPKcPKiS2_iPi)
        /*0008*/ 	.word	0x0000001b


	//----- nvinfo : EIATTR_FRAME_SIZE
	.align		4
.L_6:
        /*000c*/ 	.byte	0x04, 0x11
        /*000e*/ 	.short	(.L_8 - .L_7)
	.align		4
.L_7:
        /*0010*/ 	.word	index@(_Z15ahoSearchKernelPKcPKiS2_iPi)
        /*0014*/ 	.word	0x00000000


	//----- nvinfo : EIATTR_MIN_STACK_SIZE
	.align		4
.L_8:
        /*0018*/ 	.byte	0x04, 0x12
        /*001a*/ 	.short	(.L_10 - .L_9)
	.align		4
.L_9:
        /*001c*/ 	.word	index@(_Z15ahoSearchKernelPKcPKiS2_iPi)
        /*0020*/ 	.word	0x00000000
.L_10:


//--------------------- .nv.compat                --------------------------
	.section	.nv.compat,"",@"SHT_CUDA_COMPAT_INFO"
	.align	4
        /*0000*/ 	.byte	0x02, 0x09, 0x00, 0x00, 0x02, 0x02, 0x01, 0x00, 0x02, 0x05, 0x05, 0x00, 0x03, 0x07, 0x01, 0x01
        /*0010*/ 	.byte	0x02, 0x03, 0x00, 0x00, 0x02, 0x06, 0x01, 0x00, 0x04, 0x0b, 0x08, 0x00, 0x09, 0x00, 0x00, 0x00
        /*0020*/ 	.byte	0x00, 0x00, 0x00, 0x00


//--------------------- .nv.info._Z15ahoSearchKernelPKcPKiS2_iPi --------------------------
	.section	.nv.info._Z15ahoSearchKernelPKcPKiS2_iPi,"",@"SHT_CUDA_INFO"
	.sectionflags	@""
	.align	4


	//----- nvinfo : EIATTR_CUDA_API_VERSION
	.align		4
        /*0000*/ 	.byte	0x04, 0x37
        /*0002*/ 	.short	(.L_12 - .L_11)
.L_11:
        /*0004*/ 	.word	0x00000082


	//----- nvinfo : EIATTR_KPARAM_INFO
	.align		4
.L_12:
        /*0008*/ 	.byte	0x04, 0x17
        /*000a*/ 	.short	(.L_14 - .L_13)
.L_13:
        /*000c*/ 	.word	0x00000000
        /*0010*/ 	.short	0x0004
        /*0012*/ 	.short	0x0020
        /*0014*/ 	.byte	0x00, 0xf5, 0x21, 0x00


	//----- nvinfo : EIATTR_KPARAM_INFO
	.align		4
.L_14:
        /*0018*/ 	.byte	0x04, 0x17
        /*001a*/ 	.short	(.L_16 - .L_15)
.L_15:
        /*001c*/ 	.word	0x00000000
        /*0020*/ 	.short	0x0003
        /*0022*/ 	.short	0x0018
        /*0024*/ 	.byte	0x00, 0xf0, 0x11, 0x00


	//----- nvinfo : EIATTR_KPARAM_INFO
	.align		4
.L_16:
        /*0028*/ 	.byte	0x04, 0x17
        /*002a*/ 	.short	(.L_18 - .L_17)
.L_17:
        /*002c*/ 	.word	0x00000000
        /*0030*/ 	.short	0x0002
        /*0032*/ 	.short	0x0010
        /*0034*/ 	.byte	0x00, 0xf5, 0x21, 0x00


	//----- nvinfo : EIATTR_KPARAM_INFO
	.align		4
.L_18:
        /*0038*/ 	.byte	0x04, 0x17
        /*003a*/ 	.short	(.L_20 - .L_19)
.L_19:
        /*003c*/ 	.word	0x00000000
        /*0040*/ 	.short	0x0001
        /*0042*/ 	.short	0x0008
        /*0044*/ 	.byte	0x00, 0xf5, 0x21, 0x00


	//----- nvinfo : EIATTR_KPARAM_INFO
	.align		4
.L_20:
        /*0048*/ 	.byte	0x04, 0x17
        /*004a*/ 	.short	(.L_22 - .L_21)
.L_21:
        /*004c*/ 	.word	0x00000000
        /*0050*/ 	.short	0x0000
        /*0052*/ 	.short	0x0000
        /*0054*/ 	.byte	0x00, 0xf5, 0x21, 0x00


	//----- nvinfo : EIATTR_SPARSE_MMA_MASK
	.align		4
.L_22:
        /*0058*/ 	.byte	0x03, 0x50
        /*005a*/ 	.short	0x0000


	//----- nvinfo : EIATTR_MAXREG_COUNT
	.align		4
        /*005c*/ 	.byte	0x03, 0x1b
        /*005e*/ 	.short	0x00ff


	//----- nvinfo : EIATTR_MERCURY_ISA_VERSION
	.align		4
        /*0060*/ 	.byte	0x03, 0x5f
        /*0062*/ 	.short	0x0101


	//----- nvinfo : EIATTR_VRC_CTA_INIT_COUNT
	.align		4
        /*0064*/ 	.byte	0x02, 0x4a
	.zero		1
	.zero		1


	//----- nvinfo : EIATTR_EXIT_INSTR_OFFSETS
	.align		4
        /*0068*/ 	.byte	0x04, 0x1c
        /*006a*/ 	.short	(.L_24 - .L_23)


	//   ....[0]....
.L_23:
        /*006c*/ 	.word	0x00000070


	//   ....[1]....
        /*0070*/ 	.word	0x00000860


	//----- nvinfo : EIATTR_CRS_STACK_SIZE
	.align		4
.L_24:
        /*0074*/ 	.byte	0x04, 0x1e
        /*0076*/ 	.short	(.L_26 - .L_25)
.L_25:
        /*0078*/ 	.word	0x00000000


	//----- nvinfo : EIATTR_CBANK_PARAM_SIZE
	.align		4
.L_26:
        /*007c*/ 	.byte	0x03, 0x19
        /*007e*/ 	.short	0x0028


	//----- nvinfo : EIATTR_PARAM_CBANK
	.align		4
        /*0080*/ 	.byte	0x04, 0x0a
        /*0082*/ 	.short	(.L_28 - .L_27)
	.align		4
.L_27:
        /*0084*/ 	.word	index@(.nv.constant0._Z15ahoSearchKernelPKcPKiS2_iPi)
        /*0088*/ 	.short	0x0380
        /*008a*/ 	.short	0x0028


	//----- nvinfo : EIATTR_SW_WAR
	.align		4
.L_28:
        /*008c*/ 	.byte	0x04, 0x36
        /*008e*/ 	.short	(.L_30 - .L_29)
.L_29:
        /*0090*/ 	.word	0x00000008
.L_30:


//--------------------- .nv.callgraph             --------------------------
	.section	.nv.callgraph,"",@"SHT_CUDA_CALLGRAPH"
	.align	4
	.sectionentsize	8
	.align		4
        /*0000*/ 	.word	0x00000000
	.align		4
        /*0004*/ 	.word	0xffffffff
	.align		4
        /*0008*/ 	.word	0x00000000
	.align		4
        /*000c*/ 	.word	0xfffffffe
	.align		4
        /*0010*/ 	.word	0x00000000
	.align		4
        /*0014*/ 	.word	0xfffffffd
	.align		4
        /*0018*/ 	.word	0x00000000
	.align		4
        /*001c*/ 	.word	0xfffffffc


//--------------------- .nv.constant4             --------------------------
	.section	.nv.constant4,"a",@progbits
	.align	8
	.align		8
.nv.constant4:
        /*0000*/ 	.dword	d_children
	.align		8
        /*0008*/ 	.dword	d_fail
	.align		8
        /*0010*/ 	.dword	d_maskLow
	.align		8
        /*0018*/ 	.dword	d_maskHigh
	.align		8
        /*0020*/ 	.dword	d_patternWeights


//--------------------- .text._Z15ahoSearchKernelPKcPKiS2_iPi --------------------------
	.section	.text._Z15ahoSearchKernelPKcPKiS2_iPi,"ax",@progbits
	.align	128
        .global         _Z15ahoSearchKernelPKcPKiS2_iPi
        .type           _Z15ahoSearchKernelPKcPKiS2_iPi,@function
        .size           _Z15ahoSearchKernelPKcPKiS2_iPi,(.L_x_15 - _Z15ahoSearchKernelPKcPKiS2_iPi)
        .other          _Z15ahoSearchKernelPKcPKiS2_iPi,@"STO_CUDA_ENTRY STV_DEFAULT"
_Z15ahoSearchKernelPKcPKiS2_iPi:
.text._Z15ahoSearchKernelPKcPKiS2_iPi:
[----:B------:R-:W-:Y:S01]  /*0000*/  LDC R1, c[0x0][0x37c] ;  /* 0x0000df00ff017b82 */ /* 0x000fe20000000800 */
[----:B------:R-:W0:Y:S07]  /*0010*/  S2R R3, SR_TID.X ;  /* 0x0000000000037919 */ /* 0x000e2e0000002100 */
[----:B------:R-:W0:Y:S01]  /*0020*/  S2UR UR4, SR_CTAID.X ;  /* 0x00000000000479c3 */ /* 0x000e220000002500 */
[----:B------:R-:W1:Y:S07]  /*0030*/  LDCU UR5, c[0x0][0x398] ;  /* 0x00007300ff0577ac */ /* 0x000e6e0008000800 */
[----:B------:R-:W0:Y:S02]  /*0040*/  LDC R0, c[0x0][0x360] ;  /* 0x0000d800ff007b82 */ /* 0x000e240000000800 */
[----:B0-----:R-:W-:-:S05]  /*0050*/  IMAD R0, R0, UR4, R3 ;  /* 0x0000000400007c24 */ /* 0x001fca000f8e0203 */
[----:B-1----:R-:W-:-:S13]  /*0060*/  ISETP.GE.AND P0, PT, R0, UR5, PT ;  /* 0x0000000500007c0c */ /* 0x002fda000bf06270 */
[----:B------:R-:W-:Y:S05]  /*0070*/  @P0 EXIT ;  /* 0x000000000000094d */ /* 0x000fea0003800000 */
[----:B------:R-:W0:Y:S01]  /*0080*/  LDC.64 R2, c[0x0][0x390] ;  /* 0x0000e400ff027b82 */ /* 0x000e220000000a00 */
[----:B------:R-:W1:Y:S01]  /*0090*/  LDCU.64 UR4, c[0x0][0x358] ;  /* 0x00006b00ff0477ac */ /* 0x000e620008000a00 */
[----:B0-----:R-:W-:-:S05]  /*00a0*/  IMAD.WIDE R2, R0, 0x4, R2 ;  /* 0x0000000400027825 */ /* 0x001fca00078e0202 */
[----:B-1----:R-:W2:Y:S01]  /*00b0*/  LDG.E.CONSTANT R14, desc[UR4][R2.64] ;  /* 0x00000004020e7981 */ /* 0x002ea2000c1e9900 */
[----:B------:R-:W-:Y:S01]  /*00c0*/  BSSY.RECONVERGENT B1, `(.L_x_0) ;  /* 0x0000076000017945 */ /* 0x000fe20003800200 */
[----:B------:R-:W-:Y:S01]  /*00d0*/  IMAD.MOV.U32 R15, RZ, RZ, RZ ;  /* 0x000000ffff0f7224 */ /* 0x000fe200078e00ff */
[----:B--2---:R-:W-:-:S13]  /*00e0*/  ISETP.GE.AND P0, PT, R14, 0x1, PT ;  /* 0x000000010e00780c */ /* 0x004fda0003f06270 */
[----:B------:R-:W-:Y:S05]  /*00f0*/  @!P0 BRA `(.L_x_1) ;  /* 0x0000000400c88947 */ /* 0x000fea0003800000 */
[----:B------:R-:W0:Y:S02]  /*0100*/  LDC.64 R2, c[0x0][0x388] ;  /* 0x0000e200ff027b82 */ /* 0x000e240000000a00 */
[----:B0-----:R-:W-:-:S05]  /*0110*/  IMAD.WIDE R2, R0, 0x4, R2 ;  /* 0x0000000400027825 */ /* 0x001fca00078e0202 */
[----:B------:R-:W2:Y:S01]  /*0120*/  LDG.E.CONSTANT R16, desc[UR4][R2.64] ;  /* 0x0000000402107981 */ /* 0x000ea2000c1e9900 */
[----:B------:R-:W-:Y:S01]  /*0130*/  IMAD.MOV.U32 R17, RZ, RZ, RZ ;  /* 0x000000ffff117224 */ /* 0x000fe200078e00ff */
[----:B------:R-:W-:Y:S01]  /*0140*/  CS2R R18, SRZ ;  /* 0x0000000000127805 */ /* 0x000fe2000001ff00 */
[----:B------:R-:W-:Y:S01]  /*0150*/  IMAD.MOV.U32 R15, RZ, RZ, RZ ;  /* 0x000000ffff0f7224 */ /* 0x000fe200078e00ff */
[----:B------:R-:W-:Y:S01]  /*0160*/  CS2R R20, SRZ ;  /* 0x0000000000147805 */ /* 0x000fe2000001ff00 */
[----:B------:R-:W-:Y:S01]  /*0170*/  IMAD.MOV.U32 R11, RZ, RZ, RZ ;  /* 0x000000ffff0b7224 */ /* 0x000fe200078e00ff */
[----:B--2---:R-:W-:-:S07]  /*0180*/  SHF.R.S32.HI R22, RZ, 0x1f, R16 ;  /* 0x0000001fff167819 */ /* 0x004fce0000011410 */
.L_x_13:
[----:B------:R-:W0:Y:S02]  /*0190*/  LDCU.64 UR6, c[0x0][0x380] ;  /* 0x00007000ff0677ac */ /* 0x000e240008000a00 */
[----:B0-----:R-:W-:-:S04]  /*01a0*/  IADD3 R2, P0, P1, R19, UR6, R16 ;  /* 0x0000000613027c10 */ /* 0x001fc8000f91e010 */
[----:B------:R-:W-:-:S05]  /*01b0*/  IADD3.X R3, PT, PT, RZ, UR7, R22, P0, P1 ;  /* 0x00000007ff037c10 */ /* 0x000fca00087e2416 */
[----:B------:R-:W2:Y:S01]  /*01c0*/  LDG.E.U8.CONSTANT R2, desc[UR4][R2.64] ;  /* 0x0000000402027981 */ /* 0x000ea2000c1e9100 */
[----:B------:R-:W-:Y:S01]  /*01d0*/  VIADD R19, R19, 0x1 ;  /* 0x0000000113137836 */ /* 0x000fe20000000000 */
[----:B------:R-:W-:Y:S01]  /*01e0*/  BSSY.RECONVERGENT B0, `(.L_x_2) ;  /* 0x0000061000007945 */ /* 0x000fe20003800200 */
[----:B------:R-:W-:-:S03]  /*01f0*/  IMAD.MOV.U32 R9, RZ, RZ, RZ ;  /* 0x000000ffff097224 */ /* 0x000fc600078e00ff */
[----:B------:R-:W-:Y:S02]  /*0200*/  ISETP.NE.AND P1, PT, R19, R14, PT ;  /* 0x0000000e1300720c */ /* 0x000fe40003f25270 */
[----:B--2---:R-:W-:-:S04]  /*0210*/  PRMT R24, R2, 0x8880, RZ ;  /* 0x0000888002187816 */ /* 0x004fc800000000ff */
[----:B------:R-:W-:-:S13]  /*0220*/  ISETP.GE.AND P0, PT, R24, RZ, PT ;  /* 0x000000ff1800720c */ /* 0x000fda0003f06270 */
[----:B------:R-:W-:Y:S05]  /*0230*/  @!P0 BRA `(.L_x_3) ;  /* 0x00000004006c8947 */ /* 0x000fea0003800000 */
[----:B------:R-:W0:Y:S01]  /*0240*/  LDC.64 R2, c[0x4][RZ] ;  /* 0x01000000ff027b82 */ /* 0x000e220000000a00 */
[----:B------:R-:W-:-:S07]  /*0250*/  IMAD R13, R11, 0x80, R24 ;  /* 0x000000800b0d7824 */ /* 0x000fce00078e0218 */
[----:B------:R-:W1:Y:S08]  /*0260*/  LDC.64 R4, c[0x4][0x10] ;  /* 0x01000400ff047b82 */ /* 0x000e700000000a00 */
[----:B------:R-:W2:Y:S01]  /*0270*/  LDC.64 R6, c[0x4][0x18] ;  /* 0x01000600ff067b82 */ /* 0x000ea20000000a00 */
[----:B0-----:R-:W-:-:S07]  /*0280*/  IMAD.WIDE R12, R13, 0x4, R2 ;  /* 0x000000040d0c7825 */ /* 0x001fce00078e0202 */
[----:B------:R-:W0:Y:S01]  /*0290*/  LDC.64 R8, c[0x4][0x8] ;  /* 0x01000200ff087b82 */ /* 0x000e220000000a00 */
[----:B------:R-:W3:Y:S01]  /*02a0*/  LDG.E.CONSTANT R12, desc[UR4][R12.64] ;  /* 0x000000040c0c7981 */ /* 0x000ee2000c1e9900 */
[----:B------:R-:W-:Y:S01]  /*02b0*/  BSSY.RECONVERGENT B2, `(.L_x_4) ;  /* 0x000000e000027945 */ /* 0x000fe20003800200 */
[C---:B---3--:R-:W-:Y:S02]  /*02c0*/  ISETP.NE.AND P0, PT, R12.reuse, -0x1, PT ;  /* 0xffffffff0c00780c */ /* 0x048fe40003f05270 */
[----:B------:R-:W-:Y:S02]  /*02d0*/  ISETP.EQ.AND P2, PT, R12, -0x1, PT ;  /* 0xffffffff0c00780c */ /* 0x000fe40003f42270 */
[----:B------:R-:W-:-:S13]  /*02e0*/  ISETP.EQ.OR P0, PT, R11, RZ, P0 ;  /* 0x000000ff0b00720c */ /* 0x000fda0000702670 */
[----:B012---:R-:W-:Y:S05]  /*02f0*/  @P0 BRA `(.L_x_5) ;  /* 0x0000000000240947 */ /* 0x007fea0003800000 */
.L_x_6:
[----:B------:R-:W-:-:S06]  /*0300*/  IMAD.WIDE R10, R11, 0x4, R8 ;  /* 0x000000040b0a7825 */ /* 0x000fcc00078e0208 */
[----:B------:R-:W2:Y:S02]  /*0310*/  LDG.E.CONSTANT R11, desc[UR4][R10.64] ;  /* 0x000000040a0b7981 */ /* 0x000ea4000c1e9900 */
[----:B--2---:R-:W-:-:S04]  /*0320*/  IMAD R13, R11, 0x80, R24 ;  /* 0x000000800b0d7824 */ /* 0x004fc800078e0218 */
[----:B------:R-:W-:-:S06]  /*0330*/  IMAD.WIDE R12, R13, 0x4, R2 ;  /* 0x000000040d0c7825 */ /* 0x000fcc00078e0202 */
[----:B------:R-:W2:Y:S01]  /*0340*/  LDG.E.CONSTANT R12, desc[UR4][R12.64] ;  /* 0x000000040c0c7981 */ /* 0x000ea2000c1e9900 */
[----:B------:R-:W-:Y:S02]  /*0350*/  ISETP.NE.AND P3, PT, R11, RZ, PT ;  /* 0x000000ff0b00720c */ /* 0x000fe40003f65270 */
[----:B--2---:R-:W-:-:S04]  /*0360*/  ISETP.NE.AND P0, PT, R12, -0x1, PT ;  /* 0xffffffff0c00780c */ /* 0x004fc80003f05270 */
[----:B------:R-:W-:-:S09]  /*0370*/  PLOP3.LUT P2, PT, P0, PT, PT, 0x8, 0x80 ;  /* 0x000000000080781c */ /* 0x000fd2000074e170 */
[----:B------:R-:W-:Y:S05]  /*0380*/  @!P0 BRA P3, `(.L_x_6) ;  /* 0xfffffffc00dc8947 */ /* 0x000fea000183ffff */
.L_x_5:
[----:B------:R-:W-:Y:S05]  /*0390*/  BSYNC.RECONVERGENT B2 ;  /* 0x0000000000027941 */ /* 0x000fea0003800200 */
.L_x_4:
[----:B------:R-:W-:-:S05]  /*03a0*/  SEL R9, R12, RZ, !P2 ;  /* 0x000000ff0c097207 */ /* 0x000fca0005000000 */
[----:B------:R-:W-:-:S04]  /*03b0*/  IMAD.WIDE R4, R9, 0x8, R4 ;  /* 0x0000000809047825 */ /* 0x000fc800078e0204 */
[----:B------:R-:W-:Y:S02]  /*03c0*/  IMAD.WIDE R2, R9, 0x8, R6 ;  /* 0x0000000809027825 */ /* 0x000fe400078e0206 */
[----:B------:R-:W2:Y:S04]  /*03d0*/  LDG.E.64.CONSTANT R4, desc[UR4][R4.64] ;  /* 0x0000000404047981 */ /* 0x000ea8000c1e9b00 */
[----:B------:R-:W3:Y:S01]  /*03e0*/  LDG.E.64.CONSTANT R2, desc[UR4][R2.64] ;  /* 0x0000000402027981 */ /* 0x000ee2000c1e9b00 */
[----:B------:R-:W-:Y:S01]  /*03f0*/  BSSY.RECONVERGENT B2, `(.L_x_7) ;  /* 0x0000022000027945 */ /* 0x000fe20003800200 */
[----:B--2---:R-:W-:Y:S02]  /*0400*/  LOP3.LUT R8, R4, R20, RZ, 0x30, !PT ;  /* 0x0000001404087212 */ /* 0x004fe400078e30ff */
[----:B------:R-:W-:-:S02]  /*0410*/  LOP3.LUT R10, R5, R21, RZ, 0x30, !PT ;  /* 0x00000015050a7212 */ /* 0x000fc400078e30ff */
[----:B------:R-:W-:Y:S02]  /*0420*/  ISETP.NE.U32.AND P2, PT, R8, RZ, PT ;  /* 0x000000ff0800720c */ /* 0x000fe40003f45070 */
[----:B---3--:R-:W-:Y:S02]  /*0430*/  LOP3.LUT R7, R2, R17, RZ, 0x30, !PT ;  /* 0x0000001102077212 */ /* 0x008fe400078e30ff */
[----:B------:R-:W-:Y:S02]  /*0440*/  ISETP.NE.AND.EX P2, PT, R10, RZ, PT, P2 ;  /* 0x000000ff0a00720c */ /* 0x000fe40003f45320 */
[----:B------:R-:W-:Y:S02]  /*0450*/  LOP3.LUT R6, R3, R18, RZ, 0x30, !PT ;  /* 0x0000001203067212 */ /* 0x000fe400078e30ff */
[----:B------:R-:W-:Y:S02]  /*0460*/  ISETP.NE.U32.AND P0, PT, R7, RZ, PT ;  /* 0x000000ff0700720c */ /* 0x000fe40003f05070 */
[----:B------:R-:W-:-:S02]  /*0470*/  LOP3.LUT R20, R4, R20, RZ, 0xfc, !PT ;  /* 0x0000001404147212 */ /* 0x000fc400078efcff */
[----:B------:R-:W-:Y:S02]  /*0480*/  ISETP.NE.AND.EX P0, PT, R6, RZ, PT, P0 ;  /* 0x000000ff0600720c */ /* 0x000fe40003f05300 */
[----:B------:R-:W-:-:S03]  /*0490*/  LOP3.LUT R21, R5, R21, RZ, 0xfc, !PT ;  /* 0x0000001505157212 */ /* 0x000fc600078efcff */
[----:B------:R-:W-:Y:S08]  /*04a0*/  @!P2 BRA `(.L_x_8) ;  /* 0x000000000058a947 */ /* 0x000ff00003800000 */
.L_x_9:
[----:B------:R-:W-:Y:S01]  /*04b0*/  IADD3 R5, P2, PT, RZ, -R8, RZ ;  /* 0x80000008ff057210 */ /* 0x000fe20007f5e0ff */
[----:B------:R-:W0:Y:S04]  /*04c0*/  LDCU.64 UR6, c[0x4][0x20] ;  /* 0x01000400ff0677ac */ /* 0x000e280008000a00 */
[----:B------:R-:W-:-:S05]  /*04d0*/  IMAD.X R11, RZ, RZ, ~R10, P2 ;  /* 0x000000ffff0b7224 */ /* 0x000fca00010e0e0a */
[----:B------:R-:W-:-:S04]  /*04e0*/  LOP3.LUT R12, R10, R11, RZ, 0xc0, !PT ;  /* 0x0000000b0a0c7212 */ /* 0x000fc800078ec0ff */
[----:B------:R-:W-:-:S13]  /*04f0*/  ISETP.NE.U32.AND P2, PT, R12, RZ, PT ;  /* 0x000000ff0c00720c */ /* 0x000fda0003f45070 */
[----:B------:R-:W-:-:S04]  /*0500*/  @!P2 LOP3.LUT R12, R8, R5, RZ, 0xc0, !PT ;  /* 0x00000005080ca212 */ /* 0x000fc800078ec0ff */
[----:B------:R-:W1:Y:S02]  /*0510*/  FLO.U32 R4, R12 ;  /* 0x0000000c00047300 */ /* 0x000e6400000e0000 */
[C---:B-1----:R-:W-:Y:S02]  /*0520*/  IADD3 R5, PT, PT, -R4.reuse, 0x1f, RZ ;  /* 0x0000001f04057810 */ /* 0x042fe40007ffe1ff */
[----:B------:R-:W-:-:S03]  /*0530*/  IADD3 R4, PT, PT, -R4, 0x3f, RZ ;  /* 0x0000003f04047810 */ /* 0x000fc60007ffe1ff */
[----:B------:R-:W-:-:S04]  /*0540*/  @P2 IMAD.MOV R4, RZ, RZ, R5 ;  /* 0x000000ffff042224 */ /* 0x000fc800078e0205 */
[----:B------:R-:W-:-:S03]  /*0550*/  IMAD.WIDE.U32 R4, R4, 0x4, RZ ;  /* 0x0000000404047825 */ /* 0x000fc600078e00ff */
[----:B0-----:R-:W-:-:S04]  /*0560*/  IADD3 R4, P2, PT, -R4, UR6, RZ ;  /* 0x0000000604047c10 */ /* 0x001fc8000ff5e1ff */
[----:B------:R-:W-:-:S05]  /*0570*/  IADD3.X R5, PT, PT, ~R5, UR7, RZ, P2, !PT ;  /* 0x0000000705057c10 */ /* 0x000fca00097fe5ff */
[----:B------:R-:W2:Y:S01]  /*0580*/  LDG.E.CONSTANT R4, desc[UR4][R4.64+0xfc] ;  /* 0x0000fc0404047981 */ /* 0x000ea2000c1e9900 */
[----:B------:R-:W-:-:S04]  /*0590*/  IADD3 R11, P2, PT, R8, -0x1, RZ ;  /* 0xffffffff080b7810 */ /* 0x000fc80007f5e0ff */
[----:B------:R-:W-:Y:S02]  /*05a0*/  IADD3.X R13, PT, PT, R10, -0x1, RZ, P2, !PT ;  /* 0xffffffff0a0d7810 */ /* 0x000fe400017fe4ff */
[----:B------:R-:W-:Y:S02]  /*05b0*/  LOP3.LUT R8, R11, R8, RZ, 0xc0, !PT ;  /* 0x000000080b087212 */ /* 0x000fe400078ec0ff */
[----:B------:R-:W-:Y:S02]  /*05c0*/  LOP3.LUT R10, R13, R10, RZ, 0xc0, !PT ;  /* 0x0000000a0d0a7212 */ /* 0x000fe400078ec0ff */
[----:B------:R-:W-:-:S04]  /*05d0*/  ISETP.NE.U32.AND P2, PT, R8, RZ, PT ;  /* 0x000000ff0800720c */ /* 0x000fc80003f45070 */
[----:B------:R-:W-:Y:S01]  /*05e0*/  ISETP.NE.AND.EX P2, PT, R10, RZ, PT, P2 ;  /* 0x000000ff0a00720c */ /* 0x000fe20003f45320 */
[----:B--2---:R-:W-:-:S12]  /*05f0*/  IMAD.IADD R15, R4, 0x1, R15 ;  /* 0x00000001040f7824 */ /* 0x004fd800078e020f */
[----:B------:R-:W-:Y:S05]  /*0600*/  @P2 BRA `(.L_x_9) ;  /* 0xfffffffc00a82947 */ /* 0x000fea000383ffff */
.L_x_8:
[----:B------:R-:W-:Y:S05]  /*0610*/  BSYNC.RECONVERGENT B2 ;  /* 0x0000000000027941 */ /* 0x000fea0003800200 */
.L_x_7:
[----:B------:R-:W-:Y:S04]  /*0620*/  BSSY.RECONVERGENT B2, `(.L_x_10) ;  /* 0x000001a000027945 */ /* 0x000fe80003800200 */
[----:B------:R-:W-:Y:S05]  /*0630*/  @!P0 BRA `(.L_x_11) ;  /* 0x0000000000608947 */ /* 0x000fea0003800000 */
[----:B------:R-:W-:-:S07]  /*0640*/  IMAD.MOV.U32 R11, RZ, RZ, R6 ;  /* 0x000000ffff0b7224 */ /* 0x000fce00078e0006 */
.L_x_12:
        /* <DEDUP_REMOVED lines=11> */
[----:B------:R-:W-:-:S04]  /*0700*/  LOP3.LUT R4, R4, 0x1fc, RZ, 0x3c, !PT ;  /* 0x000001fc04047812 */ /* 0x000fc800078e3cff */
[----:B0-----:R-:W-:-:S04]  /*0710*/  IADD3 R4, P0, PT, R4, UR6, RZ ;  /* 0x0000000604047c10 */ /* 0x001fc8000ff1e0ff */
[----:B------:R-:W-:-:S05]  /*0720*/  IADD3.X R5, PT, PT, R5, UR7, RZ, P0, !PT ;  /* 0x0000000705057c10 */ /* 0x000fca00087fe4ff */
        /* <DEDUP_REMOVED lines=9> */
.L_x_11:
[----:B------:R-:W-:Y:S05]  /*07c0*/  BSYNC.RECONVERGENT B2 ;  /* 0x0000000000027941 */ /* 0x000fea0003800200 */
.L_x_10:
[----:B------:R-:W-:Y:S02]  /*07d0*/  LOP3.LUT R17, R2, R17, RZ, 0xfc, !PT ;  /* 0x0000001102117212 */ /* 0x000fe400078efcff */
[----:B------:R-:W-:-:S07]  /*07e0*/  LOP3.LUT R18, R3, R18, RZ, 0xfc, !PT ;  /* 0x0000001203127212 */ /* 0x000fce00078efcff */
.L_x_3:
[----:B------:R-:W-:Y:S05]  /*07f0*/  BSYNC.RECONVERGENT B0 ;  /* 0x0000000000007941 */ /* 0x000fea0003800200 */
.L_x_2:
[----:B------:R-:W-:Y:S01]  /*0800*/  IMAD.MOV.U32 R11, RZ, RZ, R9 ;  /* 0x000000ffff0b7224 */ /* 0x000fe200078e0009 */
[----:B------:R-:W-:Y:S06]  /*0810*/  @P1 BRA `(.L_x_13) ;  /* 0xfffffff8005c1947 */ /* 0x000fec000383ffff */
.L_x_1:
[----:B------:R-:W-:Y:S05]  /*0820*/  BSYNC.RECONVERGENT B1 ;  /* 0x0000000000017941 */ /* 0x000fea0003800200 */
.L_x_0:
[----:B------:R-:W0:Y:S02]  /*0830*/  LDC.64 R2, c[0x0][0x3a0] ;  /* 0x0000e800ff027b82 */ /* 0x000e240000000a00 */
[----:B0-----:R-:W-:-:S05]  /*0840*/  IMAD.WIDE R2, R0, 0x4, R2 ;  /* 0x0000000400027825 */ /* 0x001fca00078e0202 */
[----:B------:R-:W-:Y:S01]  /*0850*/  STG.E desc[UR4][R2.64], R15 ;  /* 0x0000000f02007986 */ /* 0x000fe2000c101904 */
[----:B------:R-:W-:Y:S05]  /*0860*/  EXIT ;  /* 0x000000000000794d */ /* 0x000fea0003800000 */
.L_x_14:
[----:B------:R-:W-:-:S00]  /*0870*/  BRA `(.L_x_14) ;  /* 0xfffffffc00fc7947 */ /* 0x000fc0000383ffff */
[----:B------:R-:W-:-:S00]  /*0880*/  NOP ;  /* 0x0000000000007918 */ /* 0x000fc00000000000 */
[----:B------:R-:W-:-:S00]  /*0890*/  NOP ;  /* 0x0000000000007918 */ /* 0x000fc00000000000 */
[----:B------:R-:W-:-:S00]  /*08a0*/  NOP ;  /* 0x0000000000007918 */ /* 0x000fc00000000000 */
[----:B------:R-:W-:-:S00]  /*08b0*/  NOP ;  /* 0x0000000000007918 */ /* 0x000fc00000000000 */
[----:B------:R-:W-:-:S00]  /*08c0*/  NOP ;  /* 0x0000000000007918 */ /* 0x000fc00000000000 */
[----:B------:R-:W-:-:S00]  /*08d0*/  NOP ;  /* 0x0000000000007918 */ /* 0x000fc00000000000 */
[----:B------:R-:W-:-:S00]  /*08e0*/  NOP ;  /* 0x0000000000007918 */ /* 0x000fc00000000000 */
[----:B------:R-:W-:-:S00]  /*08f0*/  NOP ;  /* 0x0000000000007918 */ /* 0x000fc00000000000 */
.L_x_15:


//--------------------- .nv.shared.reserved.0     --------------------------
	.section	.nv.shared.reserved.0,"aw",@nobits
	.weak		__nv_reservedSMEM_offset_0_alias
	.size		__nv_reservedSMEM_offset_0_alias, 0, 64
	.other		__nv_reservedSMEM_offset_0_alias,@"STO_CUDA_RESERVED_SHARED STV_DEFAULT"
__nv_reservedSMEM_offset_0_alias:
	.zero		0
	.zero		64


//--------------------- .nv.global                --------------------------
	.section	.nv.global,"aw",@nobits
	.align	8
.nv.global:
	.type		d_maskLow,@object
	.size		d_maskLow,(d_maskHigh - d_maskLow)
d_maskLow:
	.zero		65536
	.type		d_maskHigh,@object
	.size		d_maskHigh,(d_patternWeights - d_maskHigh)
d_maskHigh:
	.zero		65536
	.type		d_patternWeights,@object
	.size		d_patternWeights,(d_fail - d_patternWeights)
d_patternWeights:
	.zero		4096
	.type		d_fail,@object
	.size		d_fail,(d_children - d_fail)
d_fail:
	.zero		32768
	.type		d_children,@object
	.size		d_children,(.L_0 - d_children)
d_children:
	.zero		4194304
.L_0:


//--------------------- .nv.constant0._Z15ahoSearchKernelPKcPKiS2_iPi --------------------------
	.section	.nv.constant0._Z15ahoSearchKernelPKcPKiS2_iPi,"a",@progbits
	.sectionflags	@""
	.align	4
.nv.constant0._Z15ahoSearchKernelPKcPKiS2_iPi:
	.zero		936


//--------------------- SYMBOLS --------------------------

	.type		.nv.reservedSmem.offset0,@object
	.size		.nv.reservedSmem.offset0,0x4
